//
// Generated by NVIDIA NVVM Compiler
//
// Compiler Build ID: CL-36424714
// Cuda compilation tools, release 13.0, V13.0.88
// Based on NVVM 20.0.0
//

.version 9.0
.target sm_100
.address_size 64

	// .globl	_Z14rankSortKernelPiS_i

.visible .entry _Z14rankSortKernelPiS_i(
	.param .u64 .ptr .align 1 _Z14rankSortKernelPiS_i_param_0,
	.param .u64 .ptr .align 1 _Z14rankSortKernelPiS_i_param_1,
	.param .u32 _Z14rankSortKernelPiS_i_param_2
)
{
	.reg .pred 	%p<40>;
	.reg .b32 	%r<140>;
	.reg .b64 	%rd<28>;

	ld.param.u64 	%rd11, [_Z14rankSortKernelPiS_i_param_0];
	ld.param.u64 	%rd10, [_Z14rankSortKernelPiS_i_param_1];
	ld.param.u32 	%r33, [_Z14rankSortKernelPiS_i_param_2];
	cvta.to.global.u64 	%rd1, %rd11;
	mov.u32 	%r34, %ctaid.x;
	mov.u32 	%r35, %ntid.x;
	mov.u32 	%r36, %tid.x;
	mad.lo.s32 	%r1, %r34, %r35, %r36;
	setp.ge.s32 	%p1, %r1, %r33;
	@%p1 bra 	$L__BB0_17;
	setp.gt.s32 	%p2, %r33, 0;
	@%p2 bra 	$L__BB0_3;
	mul.wide.s32 	%rd13, %r1, 4;
	add.s64 	%rd14, %rd1, %rd13;
	ld.global.u32 	%r139, [%rd14];
	mov.b64 	%rd27, 0;
	bra.uni 	$L__BB0_16;
$L__BB0_3:
	mul.wide.s32 	%rd15, %r1, 4;
	add.s64 	%rd16, %rd1, %rd15;
	ld.global.u32 	%r139, [%rd16];
	and.b32  	%r4, %r33, 15;
	setp.lt.u32 	%p3, %r33, 16;
	mov.b32 	%r131, 0;
	mov.u32 	%r138, %r131;
	@%p3 bra 	$L__BB0_6;
	and.b32  	%r131, %r33, 2147483632;
	neg.s32 	%r125, %r131;
	add.s64 	%rd25, %rd1, 32;
	mov.b32 	%r138, 0;
$L__BB0_5:
	.pragma "nounroll";
	ld.global.u32 	%r40, [%rd25+-32];
	setp.gt.s32 	%p4, %r139, %r40;
	selp.u32 	%r41, 1, 0, %p4;
	add.s32 	%r42, %r138, %r41;
	ld.global.u32 	%r43, [%rd25+-28];
	setp.gt.s32 	%p5, %r139, %r43;
	selp.u32 	%r44, 1, 0, %p5;
	add.s32 	%r45, %r42, %r44;
	ld.global.u32 	%r46, [%rd25+-24];
	setp.gt.s32 	%p6, %r139, %r46;
	selp.u32 	%r47, 1, 0, %p6;
	add.s32 	%r48, %r45, %r47;
	ld.global.u32 	%r49, [%rd25+-20];
	setp.gt.s32 	%p7, %r139, %r49;
	selp.u32 	%r50, 1, 0, %p7;
	add.s32 	%r51, %r48, %r50;
	ld.global.u32 	%r52, [%rd25+-16];
	setp.gt.s32 	%p8, %r139, %r52;
	selp.u32 	%r53, 1, 0, %p8;
	add.s32 	%r54, %r51, %r53;
	ld.global.u32 	%r55, [%rd25+-12];
	setp.gt.s32 	%p9, %r139, %r55;
	selp.u32 	%r56, 1, 0, %p9;
	add.s32 	%r57, %r54, %r56;
	ld.global.u32 	%r58, [%rd25+-8];
	setp.gt.s32 	%p10, %r139, %r58;
	selp.u32 	%r59, 1, 0, %p10;
	add.s32 	%r60, %r57, %r59;
	ld.global.u32 	%r61, [%rd25+-4];
	setp.gt.s32 	%p11, %r139, %r61;
	selp.u32 	%r62, 1, 0, %p11;
	add.s32 	%r63, %r60, %r62;
	ld.global.u32 	%r64, [%rd25];
	setp.gt.s32 	%p12, %r139, %r64;
	selp.u32 	%r65, 1, 0, %p12;
	add.s32 	%r66, %r63, %r65;
	ld.global.u32 	%r67, [%rd25+4];
	setp.gt.s32 	%p13, %r139, %r67;
	selp.u32 	%r68, 1, 0, %p13;
	add.s32 	%r69, %r66, %r68;
	ld.global.u32 	%r70, [%rd25+8];
	setp.gt.s32 	%p14, %r139, %r70;
	selp.u32 	%r71, 1, 0, %p14;
	add.s32 	%r72, %r69, %r71;
	ld.global.u32 	%r73, [%rd25+12];
	setp.gt.s32 	%p15, %r139, %r73;
	selp.u32 	%r74, 1, 0, %p15;
	add.s32 	%r75, %r72, %r74;
	ld.global.u32 	%r76, [%rd25+16];
	setp.gt.s32 	%p16, %r139, %r76;
	selp.u32 	%r77, 1, 0, %p16;
	add.s32 	%r78, %r75, %r77;
	ld.global.u32 	%r79, [%rd25+20];
	setp.gt.s32 	%p17, %r139, %r79;
	selp.u32 	%r80, 1, 0, %p17;
	add.s32 	%r81, %r78, %r80;
	ld.global.u32 	%r82, [%rd25+24];
	setp.gt.s32 	%p18, %r139, %r82;
	selp.u32 	%r83, 1, 0, %p18;
	add.s32 	%r84, %r81, %r83;
	ld.global.u32 	%r85, [%rd25+28];
	setp.gt.s32 	%p19, %r139, %r85;
	selp.u32 	%r86, 1, 0, %p19;
	add.s32 	%r138, %r84, %r86;
	add.s32 	%r125, %r125, 16;
	add.s64 	%rd25, %rd25, 64;
	setp.ne.s32 	%p20, %r125, 0;
	@%p20 bra 	$L__BB0_5;
$L__BB0_6:
	setp.eq.s32 	%p21, %r4, 0;
	@%p21 bra 	$L__BB0_15;
	and.b32  	%r14, %r33, 7;
	setp.lt.u32 	%p22, %r4, 8;
	@%p22 bra 	$L__BB0_9;
	mul.wide.u32 	%rd17, %r131, 4;
	add.s64 	%rd18, %rd1, %rd17;
	ld.global.u32 	%r88, [%rd18];
	setp.gt.s32 	%p23, %r139, %r88;
	selp.u32 	%r89, 1, 0, %p23;
	add.s32 	%r90, %r138, %r89;
	ld.global.u32 	%r91, [%rd18+4];
	setp.gt.s32 	%p24, %r139, %r91;
	selp.u32 	%r92, 1, 0, %p24;
	add.s32 	%r93, %r90, %r92;
	ld.global.u32 	%r94, [%rd18+8];
	setp.gt.s32 	%p25, %r139, %r94;
	selp.u32 	%r95, 1, 0, %p25;
	add.s32 	%r96, %r93, %r95;
	ld.global.u32 	%r97, [%rd18+12];
	setp.gt.s32 	%p26, %r139, %r97;
	selp.u32 	%r98, 1, 0, %p26;
	add.s32 	%r99, %r96, %r98;
	ld.global.u32 	%r100, [%rd18+16];
	setp.gt.s32 	%p27, %r139, %r100;
	selp.u32 	%r101, 1, 0, %p27;
	add.s32 	%r102, %r99, %r101;
	ld.global.u32 	%r103, [%rd18+20];
	setp.gt.s32 	%p28, %r139, %r103;
	selp.u32 	%r104, 1, 0, %p28;
	add.s32 	%r105, %r102, %r104;
	ld.global.u32 	%r106, [%rd18+24];
	setp.gt.s32 	%p29, %r139, %r106;
	selp.u32 	%r107, 1, 0, %p29;
	add.s32 	%r108, %r105, %r107;
	ld.global.u32 	%r109, [%rd18+28];
	setp.gt.s32 	%p30, %r139, %r109;
	selp.u32 	%r110, 1, 0, %p30;
	add.s32 	%r138, %r108, %r110;
	add.s32 	%r131, %r131, 8;
$L__BB0_9:
	setp.eq.s32 	%p31, %r14, 0;
	@%p31 bra 	$L__BB0_15;
	and.b32  	%r20, %r33, 3;
	setp.lt.u32 	%p32, %r14, 4;
	@%p32 bra 	$L__BB0_12;
	mul.wide.u32 	%rd19, %r131, 4;
	add.s64 	%rd20, %rd1, %rd19;
	ld.global.u32 	%r112, [%rd20];
	setp.gt.s32 	%p33, %r139, %r112;
	selp.u32 	%r113, 1, 0, %p33;
	add.s32 	%r114, %r138, %r113;
	ld.global.u32 	%r115, [%rd20+4];
	setp.gt.s32 	%p34, %r139, %r115;
	selp.u32 	%r116, 1, 0, %p34;
	add.s32 	%r117, %r114, %r116;
	ld.global.u32 	%r118, [%rd20+8];
	setp.gt.s32 	%p35, %r139, %r118;
	selp.u32 	%r119, 1, 0, %p35;
	add.s32 	%r120, %r117, %r119;
	ld.global.u32 	%r121, [%rd20+12];
	setp.gt.s32 	%p36, %r139, %r121;
	selp.u32 	%r122, 1, 0, %p36;
	add.s32 	%r138, %r120, %r122;
	add.s32 	%r131, %r131, 4;
$L__BB0_12:
	setp.eq.s32 	%p37, %r20, 0;
	@%p37 bra 	$L__BB0_15;
	mul.wide.u32 	%rd21, %r131, 4;
	add.s64 	%rd26, %rd1, %rd21;
	neg.s32 	%r136, %r20;
$L__BB0_14:
	.pragma "nounroll";
	ld.global.u32 	%r123, [%rd26];
	setp.gt.s32 	%p38, %r139, %r123;
	selp.u32 	%r124, 1, 0, %p38;
	add.s32 	%r138, %r138, %r124;
	add.s64 	%rd26, %rd26, 4;
	add.s32 	%r136, %r136, 1;
	setp.ne.s32 	%p39, %r136, 0;
	@%p39 bra 	$L__BB0_14;
$L__BB0_15:
	cvt.u64.u32 	%rd27, %r138;
$L__BB0_16:
	cvta.to.global.u64 	%rd22, %rd10;
	shl.b64 	%rd23, %rd27, 2;
	add.s64 	%rd24, %rd22, %rd23;
	st.global.u32 	[%rd24], %r139;
$L__BB0_17:
	ret;

}


// ===== COMPILED SASS (sm_100) =====

	.target	sm_100

	.elftype	@"ET_EXEC"


//--------------------- .note.nv.tkinfo           --------------------------
	.section	.note.nv.tkinfo,"",@"SHT_NOTE"
	.sectionflags	@"SHF_NOTE_NV_TKINFO"
	.tkinfo
        /*0018*/ 	.word	0x00000002
        /*0030*/ 	.string	""
        /*0030*/ 	.string	"ptxas"
        /*0030*/ 	.string	"Cuda compilation tools, release 13.0, V13.0.88"
        /*0030*/ 	.string	"Build cuda_13.0.r13.0/compiler.36424714_0"
        /*0030*/ 	.string	"-arch sm_100 -m 64 "



//--------------------- .note.nv.cuinfo           --------------------------
	.section	.note.nv.cuinfo,"",@"SHT_NOTE"
	.sectionflags	@"SHF_NOTE_NV_CUINFO"
        /*0018*/ 	.short	0x0002
        /*001a*/ 	.short	0x0064
        /*001c*/ 	.short	0x0082
	.zero		2


//--------------------- .nv.info                  --------------------------
	.section	.nv.info,"",@"SHT_CUDA_INFO"
	.align	4


	//----- nvinfo : EIATTR_REGCOUNT
	.align		4
        /*0000*/ 	.byte	0x04, 0x2f
        /*0002*/ 	.short	(.L_1 - .L_0)
	.align		4
.L_0:
        /*0004*/ 	.word	index@(_Z14rankSortKernelPiS_i)
        /*0008*/ 	.word	0x00000020


	//----- nvinfo : EIATTR_FRAME_SIZE
	.align		4
.L_1:
        /*000c*/ 	.byte	0x04, 0x11
        /*000e*/ 	.short	(.L_3 - .L_2)
	.align		4
.L_2:
        /*0010*/ 	.word	index@(_Z14rankSortKernelPiS_i)
        /*0014*/ 	.word	0x00000000


	//----- nvinfo : EIATTR_MIN_STACK_SIZE
	.align		4
.L_3:
        /*0018*/ 	.byte	0x04, 0x12
        /*001a*/ 	.short	(.L_5 - .L_4)
	.align		4
.L_4:
        /*001c*/ 	.word	index@(_Z14rankSortKernelPiS_i)
        /*0020*/ 	.word	0x00000000
.L_5:


//--------------------- .nv.compat                --------------------------
	.section	.nv.compat,"",@"SHT_CUDA_COMPAT_INFO"
	.align	4
        /*0000*/ 	.byte	0x02, 0x09, 0x00, 0x00, 0x02, 0x02, 0x01, 0x00, 0x02, 0x05, 0x05, 0x00, 0x03, 0x07, 0x01, 0x01
        /*0010*/ 	.byte	0x02, 0x03, 0x00, 0x00, 0x02, 0x06, 0x01, 0x00, 0x04, 0x0b, 0x08, 0x00, 0x09, 0x00, 0x00, 0x00
        /*0020*/ 	.byte	0x00, 0x00, 0x00, 0x00


//--------------------- .nv.info._Z14rankSortKernelPiS_i --------------------------
	.section	.nv.info._Z14rankSortKernelPiS_i,"",@"SHT_CUDA_INFO"
	.sectionflags	@""
	.align	4


	//----- nvinfo : EIATTR_CUDA_API_VERSION
	.align		4
        /*0000*/ 	.byte	0x04, 0x37
        /*0002*/ 	.short	(.L_7 - .L_6)
.L_6:
        /*0004*/ 	.word	0x00000082


	//----- nvinfo : EIATTR_KPARAM_INFO
	.align		4
.L_7:
        /*0008*/ 	.byte	0x04, 0x17
        /*000a*/ 	.short	(.L_9 - .L_8)
.L_8:
        /*000c*/ 	.word	0x00000000
        /*0010*/ 	.short	0x0002
        /*0012*/ 	.short	0x0010
        /*0014*/ 	.byte	0x00, 0xf0, 0x11, 0x00


	//----- nvinfo : EIATTR_KPARAM_INFO
	.align		4
.L_9:
        /*0018*/ 	.byte	0x04, 0x17
        /*001a*/ 	.short	(.L_11 - .L_10)
.L_10:
        /*001c*/ 	.word	0x00000000
        /*0020*/ 	.short	0x0001
        /*0022*/ 	.short	0x0008
        /*0024*/ 	.byte	0x00, 0xf5, 0x21, 0x00


	//----- nvinfo : EIATTR_KPARAM_INFO
	.align		4
.L_11:
        /*0028*/ 	.byte	0x04, 0x17
        /*002a*/ 	.short	(.L_13 - .L_12)
.L_12:
        /*002c*/ 	.word	0x00000000
        /*0030*/ 	.short	0x0000
        /*0032*/ 	.short	0x0000
        /*0034*/ 	.byte	0x00, 0xf5, 0x21, 0x00


	//----- nvinfo : EIATTR_SPARSE_MMA_MASK
	.align		4
.L_13:
        /*0038*/ 	.byte	0x03, 0x50
        /*003a*/ 	.short	0x0000


	//----- nvinfo : EIATTR_MAXREG_COUNT
	.align		4
        /*003c*/ 	.byte	0x03, 0x1b
        /*003e*/ 	.short	0x00ff


	//----- nvinfo : EIATTR_MERCURY_ISA_VERSION
	.align		4
        /*0040*/ 	.byte	0x03, 0x5f
        /*0042*/ 	.short	0x0101


	//----- nvinfo : EIATTR_VRC_CTA_INIT_COUNT
	.align		4
        /*0044*/ 	.byte	0x02, 0x4a
	.zero		1
	.zero		1


	//----- nvinfo : EIATTR_EXIT_INSTR_OFFSETS
	.align		4
        /*0048*/ 	.byte	0x04, 0x1c
        /*004a*/ 	.short	(.L_15 - .L_14)


	//   ....[0]....
.L_14:
        /*004c*/ 	.word	0x00000070


	//   ....[1]....
        /*0050*/ 	.word	0x00000b80


	//----- nvinfo : EIATTR_CBANK_PARAM_SIZE
	.align		4
.L_15:
        /*0054*/ 	.byte	0x03, 0x19
        /*0056*/ 	.short	0x0014


	//----- nvinfo : EIATTR_PARAM_CBANK
	.align		4
        /*0058*/ 	.byte	0x04, 0x0a
        /*005a*/ 	.short	(.L_17 - .L_16)
	.align		4
.L_16:
        /*005c*/ 	.word	index@(.nv.constant0._Z14rankSortKernelPiS_i)
        /*0060*/ 	.short	0x0380
        /*0062*/ 	.short	0x0014


	//----- nvinfo : EIATTR_SW_WAR
	.align		4
.L_17:
        /*0064*/ 	.byte	0x04, 0x36
        /*0066*/ 	.short	(.L_19 - .L_18)
.L_18:
        /*0068*/ 	.word	0x00000008
.L_19:


//--------------------- .nv.callgraph             --------------------------
	.section	.nv.callgraph,"",@"SHT_CUDA_CALLGRAPH"
	.align	4
	.sectionentsize	8
	.align		4
        /*0000*/ 	.word	0x00000000
	.align		4
        /*0004*/ 	.word	0xffffffff
	.align		4
        /*0008*/ 	.word	0x00000000
	.align		4
        /*000c*/ 	.word	0xfffffffe
	.align		4
        /*0010*/ 	.word	0x00000000
	.align		4
        /*0014*/ 	.word	0xfffffffd
	.align		4
        /*0018*/ 	.word	0x00000000
	.align		4
        /*001c*/ 	.word	0xfffffffc


//--------------------- .text._Z14rankSortKernelPiS_i --------------------------
	.section	.text._Z14rankSortKernelPiS_i,"ax",@progbits
	.align	128
        .global         _Z14rankSortKernelPiS_i
        .type           _Z14rankSortKernelPiS_i,@function
        .size           _Z14rankSortKernelPiS_i,(.L_x_9 - _Z14rankSortKernelPiS_i)
        .other          _Z14rankSortKernelPiS_i,@"STO_CUDA_ENTRY STV_DEFAULT"
_Z14rankSortKernelPiS_i:
.text._Z14rankSortKernelPiS_i:
[----:B------:R-:W-:Y:S01]  /*0000*/  LDC R1, c[0x0][0x37c] ;  /* 0x0000df00ff017b82 */ /* 0x000fe20000000800 */
[----:B------:R-:W0:Y:S07]  /*0010*/  S2R R0, SR_TID.X ;  /* 0x0000000000007919 */ /* 0x000e2e0000002100 */
[----:B------:R-:W0:Y:S01]  /*0020*/  S2UR UR4, SR_CTAID.X ;  /* 0x00000000000479c3 */ /* 0x000e220000002500 */
[----:B------:R-:W1:Y:S07]  /*0030*/  LDCU UR6, c[0x0][0x390] ;  /* 0x00007200ff0677ac */ /* 0x000e6e0008000800 */
[----:B------:R-:W0:Y:S02]  /*0040*/  LDC R5, c[0x0][0x360] ;  /* 0x0000d800ff057b82 */ /* 0x000e240000000800 */
[----:B0-----:R-:W-:-:S05]  /*0050*/  IMAD R5, R5, UR4, R0 ;  /* 0x0000000405057c24 */ /* 0x001fca000f8e0200 */
[----:B-1----:R-:W-:-:S13]  /*0060*/  ISETP.GE.AND P0, PT, R5, UR6, PT ;  /* 0x0000000605007c0c */ /* 0x002fda000bf06270 */
[----:B------:R-:W-:Y:S05]  /*0070*/  @P0 EXIT ;  /* 0x000000000000094d */ /* 0x000fea0003800000 */
[----:B------:R-:W-:Y:S01]  /*0080*/  UISETP.GT.AND UP0, UPT, UR6, URZ, UPT ;  /* 0x000000ff0600728c */ /* 0x000fe2000bf04270 */
[----:B------:R-:W0:Y:S08]  /*0090*/  LDCU.64 UR10, c[0x0][0x358] ;  /* 0x00006b00ff0a77ac */ /* 0x000e300008000a00 */
[----:B------:R-:W-:Y:S05]  /*00a0*/  BRA.U UP0, `(.L_x_0) ;  /* 0x0000000100147547 */ /* 0x000fea000b800000 */
[----:B------:R-:W1:Y:S02]  /*00b0*/  LDC.64 R2, c[0x0][0x380] ;  /* 0x0000e000ff027b82 */ /* 0x000e640000000a00 */
[----:B-1----:R-:W-:-:S05]  /*00c0*/  IMAD.WIDE R2, R5, 0x4, R2 ;  /* 0x0000000405027825 */ /* 0x002fca00078e0202 */
[----:B0-----:R0:W5:Y:S01]  /*00d0*/  LDG.E R0, desc[UR10][R2.64] ;  /* 0x0000000a02007981 */ /* 0x001162000c1e1900 */
[----:B------:R-:W-:Y:S01]  /*00e0*/  CS2R R6, SRZ ;  /* 0x0000000000067805 */ /* 0x000fe2000001ff00 */
[----:B------:R-:W-:Y:S06]  /*00f0*/  BRA `(.L_x_1) ;  /* 0x0000000800907947 */ /* 0x000fec0003800000 */
.L_x_0:
[----:B------:R-:W1:Y:S02]  /*0100*/  LDC.64 R2, c[0x0][0x380] ;  /* 0x0000e000ff027b82 */ /* 0x000e640000000a00 */
[----:B-1----:R-:W-:-:S05]  /*0110*/  IMAD.WIDE R4, R5, 0x4, R2 ;  /* 0x0000000405047825 */ /* 0x002fca00078e0202 */
[----:B0-----:R0:W5:Y:S01]  /*0120*/  LDG.E R0, desc[UR10][R4.64] ;  /* 0x0000000a04007981 */ /* 0x001162000c1e1900 */
[----:B------:R-:W-:Y:S01]  /*0130*/  UISETP.GE.U32.AND UP1, UPT, UR6, 0x10, UPT ;  /* 0x000000100600788c */ /* 0x000fe2000bf26070 */
[----:B------:R-:W-:Y:S01]  /*0140*/  CS2R R6, SRZ ;  /* 0x0000000000067805 */ /* 0x000fe2000001ff00 */
[----:B------:R-:W-:-:S04]  /*0150*/  ULOP3.LUT UR7, UR6, 0xf, URZ, 0xc0, !UPT ;  /* 0x0000000f06077892 */ /* 0x000fc8000f8ec0ff */
[----:B------:R-:W-:-:S03]  /*0160*/  UISETP.NE.AND UP0, UPT, UR7, URZ, UPT ;  /* 0x000000ff0700728c */ /* 0x000fc6000bf05270 */
[----:B0-----:R-:W-:Y:S08]  /*0170*/  BRA.U !UP1, `(.L_x_2) ;  /* 0x0000000509387547 */ /* 0x001ff0000b800000 */
[----:B------:R-:W0:Y:S01]  /*0180*/  LDCU.64 UR4, c[0x0][0x380] ;  /* 0x00007000ff0477ac */ /* 0x000e220008000a00 */
[----:B------:R-:W-:Y:S01]  /*0190*/  IMAD.MOV.U32 R6, RZ, RZ, RZ ;  /* 0x000000ffff067224 */ /* 0x000fe200078e00ff */
[----:B------:R-:W-:-:S04]  /*01a0*/  ULOP3.LUT UR8, UR6, 0x7ffffff0, URZ, 0xc0, !UPT ;  /* 0x7ffffff006087892 */ /* 0x000fc8000f8ec0ff */
[----:B------:R-:W-:Y:S02]  /*01b0*/  UIADD3 UR9, UPT, UPT, -UR8, URZ, URZ ;  /* 0x000000ff08097290 */ /* 0x000fe4000fffe1ff */
[----:B------:R-:W-:Y:S01]  /*01c0*/  IMAD.U32 R7, RZ, RZ, UR8 ;  /* 0x00000008ff077e24 */ /* 0x000fe2000f8e00ff */
[----:B0-----:R-:W-:-:S04]  /*01d0*/  UIADD3 UR4, UP1, UPT, UR4, 0x20, URZ ;  /* 0x0000002004047890 */ /* 0x001fc8000ff3e0ff */
[----:B------:R-:W-:Y:S02]  /*01e0*/  UIADD3.X UR5, UPT, UPT, URZ, UR5, URZ, UP1, !UPT ;  /* 0x00000005ff057290 */ /* 0x000fe40008ffe4ff */
[----:B------:R-:W-:-:S04]  /*01f0*/  IMAD.U32 R4, RZ, RZ, UR4 ;  /* 0x00000004ff047e24 */ /* 0x000fc8000f8e00ff */
[----:B------:R-:W-:-:S07]  /*0200*/  MOV R5, UR5 ;  /* 0x0000000500057c02 */ /* 0x000fce0008000f00 */
.L_x_3:
[----:B------:R-:W2:Y:S04]  /*0210*/  LDG.E R25, desc[UR10][R4.64+-0x20] ;  /* 0xffffe00a04197981 */ /* 0x000ea8000c1e1900 */
[----:B------:R-:W3:Y:S04]  /*0220*/  LDG.E R27, desc[UR10][R4.64+-0x1c] ;  /* 0xffffe40a041b7981 */ /* 0x000ee8000c1e1900 */
[----:B------:R-:W4:Y:S04]  /*0230*/  LDG.E R29, desc[UR10][R4.64+-0x18] ;  /* 0xffffe80a041d7981 */ /* 0x000f28000c1e1900 */
        /* <DEDUP_REMOVED lines=12> */
[----:B------:R-:W4:Y:S01]  /*0300*/  LDG.E R9, desc[UR10][R4.64+0x1c] ;  /* 0x00001c0a04097981 */ /* 0x000f22000c1e1900 */
[----:B------:R-:W-:Y:S01]  /*0310*/  VIADD R8, R6, 0x1 ;  /* 0x0000000106087836 */ /* 0x000fe20000000000 */
[----:B------:R-:W-:-:S04]  /*0320*/  UIADD3 UR9, UPT, UPT, UR9, 0x10, URZ ;  /* 0x0000001009097890 */ /* 0x000fc8000fffe0ff */
[----:B------:R-:W-:Y:S01]  /*0330*/  UISETP.NE.AND UP1, UPT, UR9, URZ, UPT ;  /* 0x000000ff0900728c */ /* 0x000fe2000bf25270 */
[C---:B--2--5:R-:W-:Y:S02]  /*0340*/  ISETP.GT.AND P0, PT, R0.reuse, R25, PT ;  /* 0x000000190000720c */ /* 0x064fe40003f04270 */
[----:B---3--:R-:W-:-:S11]  /*0350*/  ISETP.GT.AND P1, PT, R0, R27, PT ;  /* 0x0000001b0000720c */ /* 0x008fd60003f24270 */
[----:B------:R-:W-:Y:S01]  /*0360*/  @!P0 IMAD.MOV R8, RZ, RZ, R6 ;  /* 0x000000ffff088224 */ /* 0x000fe200078e0206 */
[----:B----4-:R-:W-:-:S03]  /*0370*/  ISETP.GT.AND P0, PT, R0, R29, PT ;  /* 0x0000001d0000720c */ /* 0x010fc60003f04270 */
[C---:B------:R-:W-:Y:S01]  /*0380*/  VIADD R6, R8.reuse, 0x1 ;  /* 0x0000000108067836 */ /* 0x040fe20000000000 */
[----:B------:R-:W-:Y:S02]  /*0390*/  @!P1 IADD3 R6, PT, PT, R8, RZ, RZ ;  /* 0x000000ff08069210 */ /* 0x000fe40007ffe0ff */
[----:B------:R-:W-:-:S03]  /*03a0*/  ISETP.GT.AND P1, PT, R0, R10, PT ;  /* 0x0000000a0000720c */ /* 0x000fc60003f24270 */
[----:B------:R-:W-:-:S04]  /*03b0*/  VIADD R8, R6, 0x1 ;  /* 0x0000000106087836 */ /* 0x000fc80000000000 */
[----:B------:R-:W-:Y:S01]  /*03c0*/  @!P0 IMAD.MOV R8, RZ, RZ, R6 ;  /* 0x000000ffff088224 */ /* 0x000fe200078e0206 */
[----:B------:R-:W-:-:S03]  /*03d0*/  ISETP.GT.AND P0, PT, R0, R12, PT ;  /* 0x0000000c0000720c */ /* 0x000fc60003f04270 */
[C---:B------:R-:W-:Y:S02]  /*03e0*/  VIADD R6, R8.reuse, 0x1 ;  /* 0x0000000108067836 */ /* 0x040fe40000000000 */
[----:B------:R-:W-:Y:S02]  /*03f0*/  @!P1 IADD3 R6, PT, PT, R8, RZ, RZ ;  /* 0x000000ff08069210 */ /* 0x000fe40007ffe0ff */
[----:B------:R-:W-:-:S03]  /*0400*/  ISETP.GT.AND P1, PT, R0, R14, PT ;  /* 0x0000000e0000720c */ /* 0x000fc60003f24270 */
[----:B------:R-:W-:-:S03]  /*0410*/  VIADD R8, R6, 0x1 ;  /* 0x0000000106087836 */ /* 0x000fc60000000000 */
[----:B------:R-:W-:Y:S01]  /*0420*/  @!P0 IMAD.MOV R8, RZ, RZ, R6 ;  /* 0x000000ffff088224 */ /* 0x000fe200078e0206 */
[----:B------:R-:W-:-:S03]  /*0430*/  ISETP.GT.AND P0, PT, R0, R16, PT ;  /* 0x000000100000720c */ /* 0x000fc60003f04270 */
[----:B------:R-:W-:-:S03]  /*0440*/  VIADD R6, R8, 0x1 ;  /* 0x0000000108067836 */ /* 0x000fc60000000000 */
[----:B------:R-:W-:Y:S02]  /*0450*/  @!P1 IADD3 R6, PT, PT, R8, RZ, RZ ;  /* 0x000000ff08069210 */ /* 0x000fe40007ffe0ff */
[----:B------:R-:W-:-:S03]  /*0460*/  ISETP.GT.AND P1, PT, R0, R18, PT ;  /* 0x000000120000720c */ /* 0x000fc60003f24270 */
[----:B------:R-:W-:Y:S02]  /*0470*/  VIADD R8, R6, 0x1 ;  /* 0x0000000106087836 */ /* 0x000fe40000000000 */
[----:B------:R-:W-:Y:S01]  /*0480*/  @!P0 IMAD.MOV R8, RZ, RZ, R6 ;  /* 0x000000ffff088224 */ /* 0x000fe200078e0206 */
[----:B------:R-:W-:-:S03]  /*0490*/  ISETP.GT.AND P0, PT, R0, R23, PT ;  /* 0x000000170000720c */ /* 0x000fc60003f04270 */
[----:B------:R-:W-:-:S04]  /*04a0*/  VIADD R6, R8, 0x1 ;  /* 0x0000000108067836 */ /* 0x000fc80000000000 */
        /* <DEDUP_REMOVED lines=10> */
[----:B------:R-:W-:-:S04]  /*0550*/  ISETP.GT.AND P0, PT, R0, R15, PT ;  /* 0x0000000f0000720c */ /* 0x000fc80003f04270 */
[----:B------:R-:W-:-:S03]  /*0560*/  IADD3 R6, PT, PT, R8, 0x1, RZ ;  /* 0x0000000108067810 */ /* 0x000fc60007ffe0ff */
[----:B------:R-:W-:Y:S01]  /*0570*/  @!P1 IMAD.MOV R6, RZ, RZ, R8 ;  /* 0x000000ffff069224 */ /* 0x000fe200078e0208 */
[----:B------:R-:W-:-:S03]  /*0580*/  ISETP.GT.AND P1, PT, R0, R13, PT ;  /* 0x0000000d0000720c */ /* 0x000fc60003f24270 */
[C---:B------:R-:W-:Y:S02]  /*0590*/  VIADD R8, R6.reuse, 0x1 ;  /* 0x0000000106087836 */ /* 0x040fe40000000000 */
[----:B------:R-:W-:Y:S02]  /*05a0*/  @!P0 IADD3 R8, PT, PT, R6, RZ, RZ ;  /* 0x000000ff06088210 */ /* 0x000fe40007ffe0ff */
[----:B------:R-:W-:-:S03]  /*05b0*/  ISETP.GT.AND P0, PT, R0, R11, PT ;  /* 0x0000000b0000720c */ /* 0x000fc60003f04270 */
[----:B------:R-:W-:-:S03]  /*05c0*/  VIADD R6, R8, 0x1 ;  /* 0x0000000108067836 */ /* 0x000fc60000000000 */
[----:B------:R-:W-:Y:S01]  /*05d0*/  @!P1 IMAD.MOV R6, RZ, RZ, R8 ;  /* 0x000000ffff069224 */ /* 0x000fe200078e0208 */
[----:B------:R-:W-:-:S04]  /*05e0*/  ISETP.GT.AND P1, PT, R0, R9, PT ;  /* 0x000000090000720c */ /* 0x000fc80003f24270 */
[----:B------:R-:W-:Y:S02]  /*05f0*/  IADD3 R8, PT, PT, R6, 0x1, RZ ;  /* 0x0000000106087810 */ /* 0x000fe40007ffe0ff */
[----:B------:R-:W-:Y:S01]  /*0600*/  @!P0 IMAD.MOV R8, RZ, RZ, R6 ;  /* 0x000000ffff088224 */ /* 0x000fe200078e0206 */
[----:B------:R-:W-:-:S03]  /*0610*/  IADD3 R4, P0, PT, R4, 0x40, RZ ;  /* 0x0000004004047810 */ /* 0x000fc60007f1e0ff */
[----:B------:R-:W-:Y:S01]  /*0620*/  VIADD R6, R8, 0x1 ;  /* 0x0000000108067836 */ /* 0x000fe20000000000 */
[----:B------:R-:W-:Y:S02]  /*0630*/  IADD3.X R5, PT, PT, RZ, R5, RZ, P0, !PT ;  /* 0x00000005ff057210 */ /* 0x000fe400007fe4ff */
[----:B------:R-:W-:Y:S01]  /*0640*/  @!P1 IMAD.MOV R6, RZ, RZ, R8 ;  /* 0x000000ffff069224 */ /* 0x000fe200078e0208 */
[----:B------:R-:W-:Y:S06]  /*0650*/  BRA.U UP1, `(.L_x_3) ;  /* 0xfffffff901ec7547 */ /* 0x000fec000b83ffff */
.L_x_2:
[----:B------:R-:W-:Y:S05]  /*0660*/  BRA.U !UP0, `(.L_x_4) ;  /* 0x0000000508307547 */ /* 0x000fea000b800000 */
[----:B------:R-:W-:Y:S02]  /*0670*/  UISETP.GE.U32.AND UP0, UPT, UR7, 0x8, UPT ;  /* 0x000000080700788c */ /* 0x000fe4000bf06070 */
[----:B------:R-:W-:-:S04]  /*0680*/  ULOP3.LUT UR5, UR6, 0x7, URZ, 0xc0, !UPT ;  /* 0x0000000706057892 */ /* 0x000fc8000f8ec0ff */
[----:B------:R-:W-:-:S03]  /*0690*/  UISETP.NE.AND UP1, UPT, UR5, URZ, UPT ;  /* 0x000000ff0500728c */ /* 0x000fc6000bf25270 */
[----:B------:R-:W-:Y:S08]  /*06a0*/  BRA.U !UP0, `(.L_x_5) ;  /* 0x0000000108887547 */ /* 0x000ff0000b800000 */
[----:B------:R-:W-:-:S05]  /*06b0*/  IMAD.WIDE.U32 R4, R7, 0x4, R2 ;  /* 0x0000000407047825 */ /* 0x000fca00078e0002 */
[----:B------:R-:W2:Y:S04]  /*06c0*/  LDG.E R9, desc[UR10][R4.64] ;  /* 0x0000000a04097981 */ /* 0x000ea8000c1e1900 */
[----:B------:R-:W3:Y:S04]  /*06d0*/  LDG.E R11, desc[UR10][R4.64+0x4] ;  /* 0x0000040a040b7981 */ /* 0x000ee8000c1e1900 */
[----:B------:R-:W4:Y:S04]  /*06e0*/  LDG.E R13, desc[UR10][R4.64+0x8] ;  /* 0x0000080a040d7981 */ /* 0x000f28000c1e1900 */
[----:B------:R-:W4:Y:S04]  /*06f0*/  LDG.E R15, desc[UR10][R4.64+0xc] ;  /* 0x00000c0a040f7981 */ /* 0x000f28000c1e1900 */
[----:B------:R-:W4:Y:S04]  /*0700*/  LDG.E R17, desc[UR10][R4.64+0x10] ;  /* 0x0000100a04117981 */ /* 0x000f28000c1e1900 */
[----:B------:R-:W4:Y:S04]  /*0710*/  LDG.E R19, desc[UR10][R4.64+0x14] ;  /* 0x0000140a04137981 */ /* 0x000f28000c1e1900 */
[----:B------:R-:W4:Y:S04]  /*0720*/  LDG.E R21, desc[UR10][R4.64+0x18] ;  /* 0x0000180a04157981 */ /* 0x000f28000c1e1900 */
[----:B------:R0:W4:Y:S01]  /*0730*/  LDG.E R23, desc[UR10][R4.64+0x1c] ;  /* 0x00001c0a04177981 */ /* 0x000122000c1e1900 */
[----:B------:R-:W-:-:S02]  /*0740*/  VIADD R8, R6, 0x1 ;  /* 0x0000000106087836 */ /* 0x000fc40000000000 */
[----:B------:R-:W-:Y:S01]  /*0750*/  VIADD R7, R7, 0x8 ;  /* 0x0000000807077836 */ /* 0x000fe20000000000 */
[C---:B--2--5:R-:W-:Y:S02]  /*0760*/  ISETP.GT.AND P1, PT, R0.reuse, R9, PT ;  /* 0x000000090000720c */ /* 0x064fe40003f24270 */
[----:B---3--:R-:W-:-:S11]  /*0770*/  ISETP.GT.AND P0, PT, R0, R11, PT ;  /* 0x0000000b0000720c */ /* 0x008fd60003f04270 */
[----:B------:R-:W-:Y:S02]  /*0780*/  @!P1 IADD3 R8, PT, PT, R6, RZ, RZ ;  /* 0x000000ff06089210 */ /* 0x000fe40007ffe0ff */
[----:B----4-:R-:W-:-:S03]  /*0790*/  ISETP.GT.AND P1, PT, R0, R13, PT ;  /* 0x0000000d0000720c */ /* 0x010fc60003f24270 */
[----:B------:R-:W-:Y:S02]  /*07a0*/  VIADD R6, R8, 0x1 ;  /* 0x0000000108067836 */ /* 0x000fe40000000000 */
[----:B------:R-:W-:Y:S01]  /*07b0*/  @!P0 IMAD.MOV R6, RZ, RZ, R8 ;  /* 0x000000ffff068224 */ /* 0x000fe200078e0208 */
[----:B------:R-:W-:-:S04]  /*07c0*/  ISETP.GT.AND P0, PT, R0, R15, PT ;  /* 0x0000000f0000720c */ /* 0x000fc80003f04270 */
[----:B------:R-:W-:-:S03]  /*07d0*/  IADD3 R8, PT, PT, R6, 0x1, RZ ;  /* 0x0000000106087810 */ /* 0x000fc60007ffe0ff */
[----:B------:R-:W-:Y:S01]  /*07e0*/  @!P1 IMAD.MOV R8, RZ, RZ, R6 ;  /* 0x000000ffff089224 */ /* 0x000fe200078e0206 */
[----:B------:R-:W-:-:S03]  /*07f0*/  ISETP.GT.AND P1, PT, R0, R17, PT ;  /* 0x000000110000720c */ /* 0x000fc60003f24270 */
[C---:B0-----:R-:W-:Y:S02]  /*0800*/  VIADD R4, R8.reuse, 0x1 ;  /* 0x0000000108047836 */ /* 0x041fe40000000000 */
[----:B------:R-:W-:Y:S02]  /*0810*/  @!P0 IADD3 R4, PT, PT, R8, RZ, RZ ;  /* 0x000000ff08048210 */ /* 0x000fe40007ffe0ff */
[----:B------:R-:W-:-:S03]  /*0820*/  ISETP.GT.AND P0, PT, R0, R19, PT ;  /* 0x000000130000720c */ /* 0x000fc60003f04270 */
[----:B------:R-:W-:-:S03]  /*0830*/  VIADD R5, R4, 0x1 ;  /* 0x0000000104057836 */ /* 0x000fc60000000000 */
[----:B------:R-:W-:Y:S01]  /*0840*/  @!P1 IMAD.MOV R5, RZ, RZ, R4 ;  /* 0x000000ffff059224 */ /* 0x000fe200078e0204 */
[----:B------:R-:W-:-:S04]  /*0850*/  ISETP.GT.AND P1, PT, R0, R21, PT ;  /* 0x000000150000720c */ /* 0x000fc80003f24270 */
[----:B------:R-:W-:Y:S02]  /*0860*/  IADD3 R4, PT, PT, R5, 0x1, RZ ;  /* 0x0000000105047810 */ /* 0x000fe40007ffe0ff */
[----:B------:R-:W-:Y:S01]  /*0870*/  @!P0 IMAD.MOV R4, RZ, RZ, R5 ;  /* 0x000000ffff048224 */ /* 0x000fe200078e0205 */
[----:B------:R-:W-:-:S03]  /*0880*/  ISETP.GT.AND P0, PT, R0, R23, PT ;  /* 0x000000170000720c */ /* 0x000fc60003f04270 */
[----:B------:R-:W-:-:S03]  /*0890*/  VIADD R5, R4, 0x1 ;  /* 0x0000000104057836 */ /* 0x000fc60000000000 */
[----:B------:R-:W-:-:S05]  /*08a0*/  @!P1 IADD3 R5, PT, PT, R4, RZ, RZ ;  /* 0x000000ff04059210 */ /* 0x000fca0007ffe0ff */
[C---:B------:R-:W-:Y:S02]  /*08b0*/  VIADD R6, R5.reuse, 0x1 ;  /* 0x0000000105067836 */ /* 0x040fe40000000000 */
[----:B------:R-:W-:-:S07]  /*08c0*/  @!P0 IADD3 R6, PT, PT, R5, RZ, RZ ;  /* 0x000000ff05068210 */ /* 0x000fce0007ffe0ff */
.L_x_5:
        /* <DEDUP_REMOVED lines=9> */
[----:B------:R-:W4:Y:S01]  /*0960*/  LDG.E R15, desc[UR10][R4.64+0xc] ;  /* 0x00000c0a040f7981 */ /* 0x000f22000c1e1900 */
[----:B------:R-:W-:-:S02]  /*0970*/  VIADD R8, R6, 0x1 ;  /* 0x0000000106087836 */ /* 0x000fc40000000000 */
[----:B------:R-:W-:Y:S01]  /*0980*/  VIADD R7, R7, 0x4 ;  /* 0x0000000407077836 */ /* 0x000fe20000000000 */
[C---:B--2--5:R-:W-:Y:S02]  /*0990*/  ISETP.GT.AND P1, PT, R0.reuse, R9, PT ;  /* 0x000000090000720c */ /* 0x064fe40003f24270 */
[----:B---3--:R-:W-:-:S11]  /*09a0*/  ISETP.GT.AND P0, PT, R0, R11, PT ;  /* 0x0000000b0000720c */ /* 0x008fd60003f04270 */
[----:B------:R-:W-:Y:S01]  /*09b0*/  @!P1 IMAD.MOV R8, RZ, RZ, R6 ;  /* 0x000000ffff089224 */ /* 0x000fe200078e0206 */
[----:B----4-:R-:W-:-:S04]  /*09c0*/  ISETP.GT.AND P1, PT, R0, R13, PT ;  /* 0x0000000d0000720c */ /* 0x010fc80003f24270 */
[----:B------:R-:W-:Y:S01]  /*09d0*/  IADD3 R6, PT, PT, R8, 0x1, RZ ;  /* 0x0000000108067810 */ /* 0x000fe20007ffe0ff */
[----:B------:R-:W-:Y:S01]  /*09e0*/  @!P0 IMAD.MOV R6, RZ, RZ, R8 ;  /* 0x000000ffff068224 */ /* 0x000fe200078e0208 */
[----:B------:R-:W-:-:S03]  /*09f0*/  ISETP.GT.AND P0, PT, R0, R15, PT ;  /* 0x0000000f0000720c */ /* 0x000fc60003f04270 */
[----:B------:R-:W-:-:S04]  /*0a00*/  VIADD R8, R6, 0x1 ;  /* 0x0000000106087836 */ /* 0x000fc80000000000 */
[----:B------:R-:W-:-:S05]  /*0a10*/  @!P1 IADD3 R8, PT, PT, R6, RZ, RZ ;  /* 0x000000ff06089210 */ /* 0x000fca0007ffe0ff */
[C---:B------:R-:W-:Y:S01]  /*0a20*/  VIADD R6, R8.reuse, 0x1 ;  /* 0x0000000108067836 */ /* 0x040fe20000000000 */
[----:B------:R-:W-:-:S07]  /*0a30*/  @!P0 IADD3 R6, PT, PT, R8, RZ, RZ ;  /* 0x000000ff08068210 */ /* 0x000fce0007ffe0ff */
.L_x_6:
[----:B------:R-:W-:Y:S05]  /*0a40*/  BRA.U !UP1, `(.L_x_4) ;  /* 0x0000000109387547 */ /* 0x000fea000b800000 */
[----:B------:R-:W-:Y:S01]  /*0a50*/  IMAD.WIDE.U32 R2, R7, 0x4, R2 ;  /* 0x0000000407027825 */ /* 0x000fe200078e0002 */
[----:B------:R-:W-:-:S03]  /*0a60*/  UIADD3 UR4, UPT, UPT, -UR4, URZ, URZ ;  /* 0x000000ff04047290 */ /* 0x000fc6000fffe1ff */
[----:B------:R-:W-:-:S09]  /*0a70*/  IMAD.MOV.U32 R5, RZ, RZ, R3 ;  /* 0x000000ffff057224 */ /* 0x000fd200078e0003 */
.L_x_7:
[----:B------:R-:W-:-:S06]  /*0a80*/  IMAD.MOV.U32 R3, RZ, RZ, R5 ;  /* 0x000000ffff037224 */ /* 0x000fcc00078e0005 */
[----:B------:R0:W2:Y:S01]  /*0a90*/  LDG.E R3, desc[UR10][R2.64] ;  /* 0x0000000a02037981 */ /* 0x0000a2000c1e1900 */
[----:B------:R-:W-:Y:S01]  /*0aa0*/  UIADD3 UR4, UPT, UPT, UR4, 0x1, URZ ;  /* 0x0000000104047890 */ /* 0x000fe2000fffe0ff */
[----:B------:R-:W-:-:S03]  /*0ab0*/  IADD3 R4, PT, PT, R6, 0x1, RZ ;  /* 0x0000000106047810 */ /* 0x000fc60007ffe0ff */
[----:B------:R-:W-:Y:S01]  /*0ac0*/  UISETP.NE.AND UP0, UPT, UR4, URZ, UPT ;  /* 0x000000ff0400728c */ /* 0x000fe2000bf05270 */
[----:B0-----:R-:W-:-:S05]  /*0ad0*/  IADD3 R2, P1, PT, R2, 0x4, RZ ;  /* 0x0000000402027810 */ /* 0x001fca0007f3e0ff */
[----:B------:R-:W-:Y:S01]  /*0ae0*/  IMAD.X R5, RZ, RZ, R5, P1 ;  /* 0x000000ffff057224 */ /* 0x000fe200008e0605 */
[----:B--2--5:R-:W-:-:S13]  /*0af0*/  ISETP.GT.AND P0, PT, R0, R3, PT ;  /* 0x000000030000720c */ /* 0x024fda0003f04270 */
[----:B------:R-:W-:-:S05]  /*0b00*/  @!P0 IMAD.MOV R4, RZ, RZ, R6 ;  /* 0x000000ffff048224 */ /* 0x000fca00078e0206 */
[----:B------:R-:W-:Y:S01]  /*0b10*/  MOV R6, R4 ;  /* 0x0000000400067202 */ /* 0x000fe20000000f00 */
[----:B------:R-:W-:Y:S06]  /*0b20*/  BRA.U UP0, `(.L_x_7) ;  /* 0xfffffffd00d47547 */ /* 0x000fec000b83ffff */
.L_x_4:
[----:B------:R-:W-:-:S07]  /*0b30*/  IMAD.MOV.U32 R7, RZ, RZ, RZ ;  /* 0x000000ffff077224 */ /* 0x000fce00078e00ff */
.L_x_1:
[----:B------:R-:W0:Y:S02]  /*0b40*/  LDCU.64 UR4, c[0x0][0x388] ;  /* 0x00007100ff0477ac */ /* 0x000e240008000a00 */
[----:B0-----:R-:W-:-:S04]  /*0b50*/  LEA R2, P0, R6, UR4, 0x2 ;  /* 0x0000000406027c11 */ /* 0x001fc8000f8010ff */
[----:B------:R-:W-:-:S05]  /*0b60*/  LEA.HI.X R3, R6, UR5, R7, 0x2, P0 ;  /* 0x0000000506037c11 */ /* 0x000fca00080f1407 */
[----:B-----5:R-:W-:Y:S01]  /*0b70*/  STG.E desc[UR10][R2.64], R0 ;  /* 0x0000000002007986 */ /* 0x020fe2000c10190a */
[----:B------:R-:W-:Y:S05]  /*0b80*/  EXIT ;  /* 0x000000000000794d */ /* 0x000fea0003800000 */
.L_x_8:
[----:B------:R-:W-:-:S00]  /*0b90*/  BRA `(.L_x_8) ;  /* 0xfffffffc00fc7947 */ /* 0x000fc0000383ffff */
[----:B------:R-:W-:-:S00]  /*0ba0*/  NOP ;  /* 0x0000000000007918 */ /* 0x000fc00000000000 */
        /* <DEDUP_REMOVED lines=13> */
.L_x_9:


//--------------------- .nv.shared.reserved.0     --------------------------
	.section	.nv.shared.reserved.0,"aw",@nobits
	.weak		__nv_reservedSMEM_offset_0_alias
	.size		__nv_reservedSMEM_offset_0_alias, 0, 64
	.other		__nv_reservedSMEM_offset_0_alias,@"STO_CUDA_RESERVED_SHARED STV_DEFAULT"
__nv_reservedSMEM_offset_0_alias:
	.zero		0
	.zero		64


//--------------------- .nv.constant0._Z14rankSortKernelPiS_i --------------------------
	.section	.nv.constant0._Z14rankSortKernelPiS_i,"a",@progbits
	.sectionflags	@""
	.align	4
.nv.constant0._Z14rankSortKernelPiS_i:
	.zero		916


//--------------------- SYMBOLS --------------------------

	.type		.nv.reservedSmem.offset0,@object
	.size		.nv.reservedSmem.offset0,0x4
